//
// Generated by NVIDIA NVVM Compiler
//
// Compiler Build ID: CL-36424714
// Cuda compilation tools, release 13.0, V13.0.88
// Based on NVVM 20.0.0
//

.version 9.0
.target sm_100
.address_size 64

	// .globl	_Z14occupancy_testPi

.visible .entry _Z14occupancy_testPi(
	.param .u64 .ptr .align 1 _Z14occupancy_testPi_param_0
)
{
	.reg .b32 	%r<6>;
	.reg .b64 	%rd<5>;

	ld.param.u64 	%rd1, [_Z14occupancy_testPi_param_0];
	cvta.to.global.u64 	%rd2, %rd1;
	mov.u32 	%r1, %ctaid.x;
	mov.u32 	%r2, %ntid.x;
	mov.u32 	%r3, %tid.x;
	mad.lo.s32 	%r4, %r1, %r2, %r3;
	mul.wide.s32 	%rd3, %r4, 4;
	add.s64 	%rd4, %rd2, %rd3;
	mov.b32 	%r5, 36;
	st.global.u32 	[%rd4], %r5;
	ret;

}


// ===== COMPILED SASS (sm_100) =====

	.target	sm_100

	.elftype	@"ET_EXEC"


//--------------------- .note.nv.tkinfo           --------------------------
	.section	.note.nv.tkinfo,"",@"SHT_NOTE"
	.sectionflags	@"SHF_NOTE_NV_TKINFO"
	.tkinfo
        /*0018*/ 	.word	0x00000002
        /*0030*/ 	.string	""
        /*0030*/ 	.string	"ptxas"
        /*0030*/ 	.string	"Cuda compilation tools, release 13.0, V13.0.88"
        /*0030*/ 	.string	"Build cuda_13.0.r13.0/compiler.36424714_0"
        /*0030*/ 	.string	"-arch sm_100 -m 64 "



//--------------------- .note.nv.cuinfo           --------------------------
	.section	.note.nv.cuinfo,"",@"SHT_NOTE"
	.sectionflags	@"SHF_NOTE_NV_CUINFO"
        /*0018*/ 	.short	0x0002
        /*001a*/ 	.short	0x0064
        /*001c*/ 	.short	0x0082
	.zero		2


//--------------------- .nv.info                  --------------------------
	.section	.nv.info,"",@"SHT_CUDA_INFO"
	.align	4


	//----- nvinfo : EIATTR_REGCOUNT
	.align		4
        /*0000*/ 	.byte	0x04, 0x2f
        /*0002*/ 	.short	(.L_1 - .L_0)
	.align		4
.L_0:
        /*0004*/ 	.word	index@(_Z14occupancy_testPi)
        /*0008*/ 	.word	0x0000000a


	//----- nvinfo : EIATTR_FRAME_SIZE
	.align		4
.L_1:
        /*000c*/ 	.byte	0x04, 0x11
        /*000e*/ 	.short	(.L_3 - .L_2)
	.align		4
.L_2:
        /*0010*/ 	.word	index@(_Z14occupancy_testPi)
        /*0014*/ 	.word	0x00000000


	//----- nvinfo : EIATTR_MIN_STACK_SIZE
	.align		4
.L_3:
        /*0018*/ 	.byte	0x04, 0x12
        /*001a*/ 	.short	(.L_5 - .L_4)
	.align		4
.L_4:
        /*001c*/ 	.word	index@(_Z14occupancy_testPi)
        /*0020*/ 	.word	0x00000000
.L_5:


//--------------------- .nv.compat                --------------------------
	.section	.nv.compat,"",@"SHT_CUDA_COMPAT_INFO"
	.align	4
        /*0000*/ 	.byte	0x02, 0x09, 0x00, 0x00, 0x02, 0x02, 0x01, 0x00, 0x02, 0x05, 0x05, 0x00, 0x03, 0x07, 0x01, 0x01
        /*0010*/ 	.byte	0x02, 0x03, 0x00, 0x00, 0x02, 0x06, 0x01, 0x00, 0x04, 0x0b, 0x08, 0x00, 0x09, 0x00, 0x00, 0x00
        /*0020*/ 	.byte	0x00, 0x00, 0x00, 0x00


//--------------------- .nv.info._Z14occupancy_testPi --------------------------
	.section	.nv.info._Z14occupancy_testPi,"",@"SHT_CUDA_INFO"
	.sectionflags	@""
	.align	4


	//----- nvinfo : EIATTR_CUDA_API_VERSION
	.align		4
        /*0000*/ 	.byte	0x04, 0x37
        /*0002*/ 	.short	(.L_7 - .L_6)
.L_6:
        /*0004*/ 	.word	0x00000082


	//----- nvinfo : EIATTR_KPARAM_INFO
	.align		4
.L_7:
        /*0008*/ 	.byte	0x04, 0x17
        /*000a*/ 	.short	(.L_9 - .L_8)
.L_8:
        /*000c*/ 	.word	0x00000000
        /*0010*/ 	.short	0x0000
        /*0012*/ 	.short	0x0000
        /*0014*/ 	.byte	0x00, 0xf5, 0x21, 0x00


	//----- nvinfo : EIATTR_SPARSE_MMA_MASK
	.align		4
.L_9:
        /*0018*/ 	.byte	0x03, 0x50
        /*001a*/ 	.short	0x0000


	//----- nvinfo : EIATTR_MAXREG_COUNT
	.align		4
        /*001c*/ 	.byte	0x03, 0x1b
        /*001e*/ 	.short	0x00ff


	//----- nvinfo : EIATTR_MERCURY_ISA_VERSION
	.align		4
        /*0020*/ 	.byte	0x03, 0x5f
        /*0022*/ 	.short	0x0101


	//----- nvinfo : EIATTR_VRC_CTA_INIT_COUNT
	.align		4
        /*0024*/ 	.byte	0x02, 0x4a
	.zero		1
	.zero		1


	//----- nvinfo : EIATTR_EXIT_INSTR_OFFSETS
	.align		4
        /*0028*/ 	.byte	0x04, 0x1c
        /*002a*/ 	.short	(.L_11 - .L_10)


	//   ....[0]....
.L_10:
        /*002c*/ 	.word	0x000000a0


	//----- nvinfo : EIATTR_CBANK_PARAM_SIZE
	.align		4
.L_11:
        /*0030*/ 	.byte	0x03, 0x19
        /*0032*/ 	.short	0x0008


	//----- nvinfo : EIATTR_PARAM_CBANK
	.align		4
        /*0034*/ 	.byte	0x04, 0x0a
        /*0036*/ 	.short	(.L_13 - .L_12)
	.align		4
.L_12:
        /*0038*/ 	.word	index@(.nv.constant0._Z14occupancy_testPi)
        /*003c*/ 	.short	0x0380
        /*003e*/ 	.short	0x0008


	//----- nvinfo : EIATTR_SW_WAR
	.align		4
.L_13:
        /*0040*/ 	.byte	0x04, 0x36
        /*0042*/ 	.short	(.L_15 - .L_14)
.L_14:
        /*0044*/ 	.word	0x00000008
.L_15:


//--------------------- .nv.callgraph             --------------------------
	.section	.nv.callgraph,"",@"SHT_CUDA_CALLGRAPH"
	.align	4
	.sectionentsize	8
	.align		4
        /*0000*/ 	.word	0x00000000
	.align		4
        /*0004*/ 	.word	0xffffffff
	.align		4
        /*0008*/ 	.word	0x00000000
	.align		4
        /*000c*/ 	.word	0xfffffffe
	.align		4
        /*0010*/ 	.word	0x00000000
	.align		4
        /*0014*/ 	.word	0xfffffffd
	.align		4
        /*0018*/ 	.word	0x00000000
	.align		4
        /*001c*/ 	.word	0xfffffffc


//--------------------- .text._Z14occupancy_testPi --------------------------
	.section	.text._Z14occupancy_testPi,"ax",@progbits
	.align	128
        .global         _Z14occupancy_testPi
        .type           _Z14occupancy_testPi,@function
        .size           _Z14occupancy_testPi,(.L_x_1 - _Z14occupancy_testPi)
        .other          _Z14occupancy_testPi,@"STO_CUDA_ENTRY STV_DEFAULT"
_Z14occupancy_testPi:
.text._Z14occupancy_testPi:
[----:B------:R-:W-:Y:S01]  /*0000*/  LDC R1, c[0x0][0x37c] ;  /* 0x0000df00ff017b82 */ /* 0x000fe20000000800 */
[----:B------:R-:W0:Y:S07]  /*0010*/  S2R R0, SR_TID.X ;  /* 0x0000000000007919 */ /* 0x000e2e0000002100 */
[----:B------:R-:W0:Y:S01]  /*0020*/  S2UR UR6, SR_CTAID.X ;  /* 0x00000000000679c3 */ /* 0x000e220000002500 */
[----:B------:R-:W1:Y:S01]  /*0030*/  LDCU.64 UR4, c[0x0][0x358] ;  /* 0x00006b00ff0477ac */ /* 0x000e620008000a00 */
[----:B------:R-:W-:-:S06]  /*0040*/  HFMA2 R7, -RZ, RZ, 0, 2.1457672119140625e-06 ;  /* 0x00000024ff077431 */ /* 0x000fcc00000001ff */
[----:B------:R-:W0:Y:S08]  /*0050*/  LDC R5, c[0x0][0x360] ;  /* 0x0000d800ff057b82 */ /* 0x000e300000000800 */
[----:B------:R-:W2:Y:S01]  /*0060*/  LDC.64 R2, c[0x0][0x380] ;  /* 0x0000e000ff027b82 */ /* 0x000ea20000000a00 */
[----:B0-----:R-:W-:-:S04]  /*0070*/  IMAD R5, R5, UR6, R0 ;  /* 0x0000000605057c24 */ /* 0x001fc8000f8e0200 */
[----:B--2---:R-:W-:-:S05]  /*0080*/  IMAD.WIDE R2, R5, 0x4, R2 ;  /* 0x0000000405027825 */ /* 0x004fca00078e0202 */
[----:B-1----:R-:W-:Y:S01]  /*0090*/  STG.E desc[UR4][R2.64], R7 ;  /* 0x0000000702007986 */ /* 0x002fe2000c101904 */
[----:B------:R-:W-:Y:S05]  /*00a0*/  EXIT ;  /* 0x000000000000794d */ /* 0x000fea0003800000 */
.L_x_0:
[----:B------:R-:W-:-:S00]  /*00b0*/  BRA `(.L_x_0) ;  /* 0xfffffffc00fc7947 */ /* 0x000fc0000383ffff */
[----:B------:R-:W-:-:S00]  /*00c0*/  NOP ;  /* 0x0000000000007918 */ /* 0x000fc00000000000 */
        /* <DEDUP_REMOVED lines=11> */
.L_x_1:


//--------------------- .nv.shared.reserved.0     --------------------------
	.section	.nv.shared.reserved.0,"aw",@nobits
	.weak		__nv_reservedSMEM_offset_0_alias
	.size		__nv_reservedSMEM_offset_0_alias, 0, 64
	.other		__nv_reservedSMEM_offset_0_alias,@"STO_CUDA_RESERVED_SHARED STV_DEFAULT"
__nv_reservedSMEM_offset_0_alias:
	.zero		0
	.zero		64


//--------------------- .nv.constant0._Z14occupancy_testPi --------------------------
	.section	.nv.constant0._Z14occupancy_testPi,"a",@progbits
	.sectionflags	@""
	.align	4
.nv.constant0._Z14occupancy_testPi:
	.zero		904


//--------------------- SYMBOLS --------------------------

	.type		.nv.reservedSmem.offset0,@object
	.size		.nv.reservedSmem.offset0,0x4
